	.headerflags	@"EF_CUDA_TEXMODE_UNIFIED EF_CUDA_64BIT_ADDRESS EF_CUDA_ACCELERATORS EF_CUDA_SM90 EF_CUDA_VIRTUAL_SM(EF_CUDA_SM90)"
	.elftype	@"ET_EXEC"


//--------------------- .nv.info                  --------------------------
	.section	.nv.info,"",@"SHT_CUDA_INFO"
	.align	4


	//----- nvinfo : EIATTR_REGCOUNT
	.align		4
        /*0000*/ 	.byte	0x04, 0x2f
        /*0002*/ 	.short	(.L_3 - .L_2)
	.align		4
.L_2:
        /*0004*/ 	.word	index@(triton_poi_fused__native_batch_norm_legit_no_training_convolution_leaky_relu_3)
        /*0008*/ 	.word	0x00000014


	//----- nvinfo : EIATTR_MIN_STACK_SIZE
	.align		4
.L_3:
        /*000c*/ 	.byte	0x04, 0x12
        /*000e*/ 	.short	(.L_5 - .L_4)
	.align		4
.L_4:
        /*0010*/ 	.word	index@(triton_poi_fused__native_batch_norm_legit_no_training_convolution_leaky_relu_3)
        /*0014*/ 	.word	0x00000000


	//----- nvinfo : EIATTR_FRAME_SIZE
	.align		4
.L_5:
        /*0018*/ 	.byte	0x04, 0x11
        /*001a*/ 	.short	(.L_7 - .L_6)
	.align		4
.L_6:
        /*001c*/ 	.word	index@(triton_poi_fused__native_batch_norm_legit_no_training_convolution_leaky_relu_3)
        /*0020*/ 	.word	0x00000000


	//----- nvinfo : EIATTR_MIN_STACK_SIZE
	.align		4
.L_7:
        /*0024*/ 	.byte	0x04, 0x12
        /*0026*/ 	.short	(.L_9 - .L_8)
	.align		4
.L_8:
        /*0028*/ 	.word	index@(triton_poi_fused__native_batch_norm_legit_no_training_convolution_leaky_relu_3)
        /*002c*/ 	.word	0x00000000
.L_9:


//--------------------- .nv.info.triton_poi_fused__native_batch_norm_legit_no_training_convolution_leaky_relu_3 --------------------------
	.section	.nv.info.triton_poi_fused__native_batch_norm_legit_no_training_convolution_leaky_relu_3,"",@"SHT_CUDA_INFO"
	.sectionflags	@""
	.align	4


	//----- nvinfo : EIATTR_CUDA_API_VERSION
	.align		4
        /*0000*/ 	.byte	0x04, 0x37
        /*0002*/ 	.short	(.L_11 - .L_10)
.L_10:
        /*0004*/ 	.word	0x0000007c


	//----- nvinfo : EIATTR_KPARAM_INFO
	.align		4
.L_11:
        /*0008*/ 	.byte	0x04, 0x17
        /*000a*/ 	.short	(.L_13 - .L_12)
.L_12:
        /*000c*/ 	.word	0x00000000
        /*0010*/ 	.short	0x0007
        /*0012*/ 	.short	0x0038
        /*0014*/ 	.byte	0x00, 0xf0, 0x11, 0x00


	//----- nvinfo : EIATTR_KPARAM_INFO
	.align		4
.L_13:
        /*0018*/ 	.byte	0x04, 0x17
        /*001a*/ 	.short	(.L_15 - .L_14)
.L_14:
        /*001c*/ 	.word	0x00000000
        /*0020*/ 	.short	0x0006
        /*0022*/ 	.short	0x0030
        /*0024*/ 	.byte	0x00, 0xf4, 0x21, 0x00


	//----- nvinfo : EIATTR_KPARAM_INFO
	.align		4
.L_15:
        /*0028*/ 	.byte	0x04, 0x17
        /*002a*/ 	.short	(.L_17 - .L_16)
.L_16:
        /*002c*/ 	.word	0x00000000
        /*0030*/ 	.short	0x0005
        /*0032*/ 	.short	0x0028
        /*0034*/ 	.byte	0x00, 0xf4, 0x21, 0x00


	//----- nvinfo : EIATTR_KPARAM_INFO
	.align		4
.L_17:
        /*0038*/ 	.byte	0x04, 0x17
        /*003a*/ 	.short	(.L_19 - .L_18)
.L_18:
        /*003c*/ 	.word	0x00000000
        /*0040*/ 	.short	0x0004
        /*0042*/ 	.short	0x0020
        /*0044*/ 	.byte	0x00, 0xf4, 0x21, 0x00


	//----- nvinfo : EIATTR_KPARAM_INFO
	.align		4
.L_19:
        /*0048*/ 	.byte	0x04, 0x17
        /*004a*/ 	.short	(.L_21 - .L_20)
.L_20:
        /*004c*/ 	.word	0x00000000
        /*0050*/ 	.short	0x0003
        /*0052*/ 	.short	0x0018
        /*0054*/ 	.byte	0x00, 0xf4, 0x21, 0x00


	//----- nvinfo : EIATTR_KPARAM_INFO
	.align		4
.L_21:
        /*0058*/ 	.byte	0x04, 0x17
        /*005a*/ 	.short	(.L_23 - .L_22)
.L_22:
        /*005c*/ 	.word	0x00000000
        /*0060*/ 	.short	0x0002
        /*0062*/ 	.short	0x0010
        /*0064*/ 	.byte	0x00, 0xf4, 0x21, 0x00


	//----- nvinfo : EIATTR_KPARAM_INFO
	.align		4
.L_23:
        /*0068*/ 	.byte	0x04, 0x17
        /*006a*/ 	.short	(.L_25 - .L_24)
.L_24:
        /*006c*/ 	.word	0x00000000
        /*0070*/ 	.short	0x0001
        /*0072*/ 	.short	0x0008
        /*0074*/ 	.byte	0x00, 0xf4, 0x21, 0x00


	//----- nvinfo : EIATTR_KPARAM_INFO
	.align		4
.L_25:
        /*0078*/ 	.byte	0x04, 0x17
        /*007a*/ 	.short	(.L_27 - .L_26)
.L_26:
        /*007c*/ 	.word	0x00000000
        /*0080*/ 	.short	0x0000
        /*0082*/ 	.short	0x0000
        /*0084*/ 	.byte	0x00, 0xf4, 0x21, 0x00


	//----- nvinfo : EIATTR_SPARSE_MMA_MASK
	.align		4
.L_27:
        /*0088*/ 	.byte	0x03, 0x50
        /*008a*/ 	.short	0x0000


	//----- nvinfo : EIATTR_MAXREG_COUNT
	.align		4
        /*008c*/ 	.byte	0x03, 0x1b
        /*008e*/ 	.short	0x00ff


	//----- nvinfo : EIATTR_EXIT_INSTR_OFFSETS
	.align		4
        /*0090*/ 	.byte	0x04, 0x1c
        /*0092*/ 	.short	(.L_29 - .L_28)


	//   ....[0]....
.L_28:
        /*0094*/ 	.word	0x000003b0


	//----- nvinfo : EIATTR_REQNTID
	.align		4
.L_29:
        /*0098*/ 	.byte	0x04, 0x10
        /*009a*/ 	.short	(.L_31 - .L_30)
.L_30:
        /*009c*/ 	.word	0x00000080
        /*00a0*/ 	.word	0x00000001
        /*00a4*/ 	.word	0x00000001


	//----- nvinfo : EIATTR_CBANK_PARAM_SIZE
	.align		4
.L_31:
        /*00a8*/ 	.byte	0x03, 0x19
        /*00aa*/ 	.short	0x003c


	//----- nvinfo : EIATTR_PARAM_CBANK
	.align		4
        /*00ac*/ 	.byte	0x04, 0x0a
        /*00ae*/ 	.short	(.L_33 - .L_32)
	.align		4
.L_32:
        /*00b0*/ 	.word	index@(.nv.constant0.triton_poi_fused__native_batch_norm_legit_no_training_convolution_leaky_relu_3)
        /*00b4*/ 	.short	0x0210
        /*00b6*/ 	.short	0x003c


	//----- nvinfo : EIATTR_SW_WAR
	.align		4
.L_33:
        /*00b8*/ 	.byte	0x04, 0x36
        /*00ba*/ 	.short	(.L_35 - .L_34)
.L_34:
        /*00bc*/ 	.word	0x00000008
.L_35:


//--------------------- .nv.callgraph             --------------------------
	.section	.nv.callgraph,"",@"SHT_CUDA_CALLGRAPH"
	.align	4
	.sectionentsize	8
	.align		4
        /*0000*/ 	.word	0x00000000
	.align		4
        /*0004*/ 	.word	0xffffffff
	.align		4
        /*0008*/ 	.word	0x00000000
	.align		4
        /*000c*/ 	.word	0xfffffffe
	.align		4
        /*0010*/ 	.word	0x00000000
	.align		4
        /*0014*/ 	.word	0xfffffffd
	.align		4
        /*0018*/ 	.word	0x00000000
	.align		4
        /*001c*/ 	.word	0xfffffffc


//--------------------- .nv.constant4             --------------------------
	.section	.nv.constant4,"a",@progbits
	.align	8
	.align		8
.nv.constant4:
        /*0000*/ 	.dword	_$_str
	.align		8
        /*0008*/ 	.dword	_$_str_$_2


//--------------------- .text.triton_poi_fused__native_batch_norm_legit_no_training_convolution_leaky_relu_3 --------------------------
	.section	.text.triton_poi_fused__native_batch_norm_legit_no_training_convolution_leaky_relu_3,"ax",@progbits
	.align	128
        .global         triton_poi_fused__native_batch_norm_legit_no_training_convolution_leaky_relu_3
        .type           triton_poi_fused__native_batch_norm_legit_no_training_convolution_leaky_relu_3,@function
        .size           triton_poi_fused__native_batch_norm_legit_no_training_convolution_leaky_relu_3,(.L_x_1 - triton_poi_fused__native_batch_norm_legit_no_training_convolution_leaky_relu_3)
        .other          triton_poi_fused__native_batch_norm_legit_no_training_convolution_leaky_relu_3,@"STO_CUDA_ENTRY STV_DEFAULT"
triton_poi_fused__native_batch_norm_legit_no_training_convolution_leaky_relu_3:
.text.triton_poi_fused__native_batch_norm_legit_no_training_convolution_leaky_relu_3:
[----:B------:R-:W-:Y:S01]  /*0000*/  LDC R1, c[0x0][0x28] ;  /* 0x00000a00ff017b82 */ /* 0x000fe20000000800 */
[----:B------:R-:W1:Y:S07]  /*0010*/  S2R R0, SR_TID.X ;  /* 0x0000000000007919 */ /* 0x000e6e0000002100 */
[----:B------:R-:W2:Y:S01]  /*0020*/  LDC.64 R12, c[0x0][0x230] ;  /* 0x00008c00ff0c7b82 */ /* 0x000ea20000000a00 */
[----:B------:R-:W-:Y:S01]  /*0030*/  ULDC.64 UR4, c[0x0][0x208] ;  /* 0x0000820000047ab9 */ /* 0x000fe20000000a00 */
[----:B------:R-:W3:Y:S06]  /*0040*/  S2R R5, SR_CTAID.X ;  /* 0x0000000000057919 */ /* 0x000eec0000002500 */
[----:B------:R-:W4:Y:S08]  /*0050*/  LDC.64 R10, c[0x0][0x220] ;  /* 0x00008800ff0a7b82 */ /* 0x000f300000000a00 */
[----:B------:R-:W5:Y:S08]  /*0060*/  LDC.64 R8, c[0x0][0x228] ;  /* 0x00008a00ff087b82 */ /* 0x000f700000000a00 */
[----:B------:R-:W5:Y:S01]  /*0070*/  LDC.64 R14, c[0x0][0x238] ;  /* 0x00008e00ff0e7b82 */ /* 0x000f620000000a00 */
[----:B-1----:R-:W-:-:S02]  /*0080*/  SHF.L.U32 R0, R0, 0x1, RZ ;  /* 0x0000000100007819 */ /* 0x002fc400000006ff */
[----:B---3--:R-:W-:Y:S02]  /*0090*/  SHF.R.S32.HI R3, RZ, 0x17, R5 ;  /* 0x00000017ff037819 */ /* 0x008fe40000011405 */
[----:B------:R-:W-:Y:S02]  /*00a0*/  LOP3.LUT R0, R0, 0xfe, RZ, 0xc0, !PT ;  /* 0x000000fe00007812 */ /* 0x000fe400078ec0ff */
[----:B------:R-:W-:Y:S02]  /*00b0*/  SGXT R3, R3, 0x1 ;  /* 0x000000010303781a */ /* 0x000fe40000000200 */
[----:B------:R-:W-:Y:S02]  /*00c0*/  LEA R0, R5, R0, 0x8 ;  /* 0x0000000005007211 */ /* 0x000fe400078e40ff */
[----:B------:R-:W1:Y:S02]  /*00d0*/  LDC.64 R4, c[0x0][0x240] ;  /* 0x00009000ff047b82 */ /* 0x000e640000000a00 */
[----:B------:R-:W-:-:S04]  /*00e0*/  LEA.HI R3, R3, R0, RZ, 0xa ;  /* 0x0000000003037211 */ /* 0x000fc800078f50ff */
[----:B------:R-:W-:-:S04]  /*00f0*/  SHF.R.S32.HI R3, RZ, 0xa, R3 ;  /* 0x0000000aff037819 */ /* 0x000fc80000011403 */
[----:B------:R-:W-:-:S04]  /*0100*/  LEA.HI R2, R3, R3, RZ, 0x3 ;  /* 0x0000000303027211 */ /* 0x000fc800078f18ff */
[----:B------:R-:W-:-:S04]  /*0110*/  LOP3.LUT R2, R2, 0xfffffff8, RZ, 0xc0, !PT ;  /* 0xfffffff802027812 */ /* 0x000fc800078ec0ff */
[----:B------:R-:W-:Y:S02]  /*0120*/  IADD3 R17, R3, -R2, RZ ;  /* 0x8000000203117210 */ /* 0x000fe40007ffe0ff */
[----:B------:R-:W3:Y:S03]  /*0130*/  LDC.64 R2, c[0x0][0x210] ;  /* 0x00008400ff027b82 */ /* 0x000ee60000000a00 */
[----:B--2---:R-:W-:-:S05]  /*0140*/  IMAD.WIDE R12, R17, 0x4, R12 ;  /* 0x00000004110c7825 */ /* 0x004fca00078e020c */
[----:B------:R2:W2:Y:S01]  /*0150*/  LDG.E.EL R16, desc[UR4][R12.64] ;  /* 0x000000040c107981 */ /* 0x0004a2000c2e1900 */
[----:B----4-:R-:W-:-:S04]  /*0160*/  IMAD.WIDE R10, R17, 0x4, R10 ;  /* 0x00000004110a7825 */ /* 0x010fc800078e020a */
[----:B-----5:R-:W-:Y:S02]  /*0170*/  IMAD.WIDE R8, R17, 0x4, R8 ;  /* 0x0000000411087825 */ /* 0x020fe400078e0208 */
[----:B------:R-:W4:Y:S04]  /*0180*/  LDG.E.EL R10, desc[UR4][R10.64] ;  /* 0x000000040a0a7981 */ /* 0x000f28000c2e1900 */
[----:B------:R5:W4:Y:S01]  /*0190*/  LDG.E.EL R8, desc[UR4][R8.64] ;  /* 0x0000000408087981 */ /* 0x000b22000c2e1900 */
[----:B---3--:R-:W-:-:S05]  /*01a0*/  IMAD.WIDE R2, R0, 0x4, R2 ;  /* 0x0000000400027825 */ /* 0x008fca00078e0202 */
[----:B------:R-:W4:Y:S01]  /*01b0*/  LDG.E.64 R6, desc[UR4][R2.64] ;  /* 0x0000000402067981 */ /* 0x000f22000c1e1b00 */
[----:B0-2---:R-:W-:-:S04]  /*01c0*/  IMAD.WIDE R12, R17, 0x4, R14 ;  /* 0x00000004110c7825 */ /* 0x005fc800078e020e */
[----:B-1----:R-:W-:Y:S02]  /*01d0*/  IMAD.WIDE R4, R17, 0x4, R4 ;  /* 0x0000000411047825 */ /* 0x002fe400078e0204 */
[----:B------:R-:W2:Y:S04]  /*01e0*/  LDG.E.EL R12, desc[UR4][R12.64] ;  /* 0x000000040c0c7981 */ /* 0x000ea8000c2e1900 */
[----:B------:R0:W2:Y:S01]  /*01f0*/  LDG.E.EL R15, desc[UR4][R4.64] ;  /* 0x00000004040f7981 */ /* 0x0000a2000c2e1900 */
[----:B-----5:R-:W-:Y:S01]  /*0200*/  HFMA2.MMA R9, -RZ, RZ, 1.625, 0 ;  /* 0x3e800000ff097435 */ /* 0x020fe200000001ff */
[----:B0-----:R-:W0:Y:S02]  /*0210*/  LDC.64 R4, c[0x0][0x218] ;  /* 0x00008600ff047b82 */ /* 0x001e240000000a00 */
[----:B0-----:R-:W-:-:S04]  /*0220*/  IMAD.WIDE R4, R0, 0x4, R4 ;  /* 0x0000000400047825 */ /* 0x001fc800078e0204 */
[----:B------:R-:W-:-:S04]  /*0230*/  FADD R16, R16, 9.9999997473787516356e-06 ;  /* 0x3727c5ac10107421 */ /* 0x000fc80000000000 */
[----:B------:R-:W0:Y:S02]  /*0240*/  MUFU.SQRT R14, R16 ;  /* 0x00000010000e7308 */ /* 0x000e240000002000 */
[C---:B0-----:R-:W-:Y:S02]  /*0250*/  FSETP.GT.AND P0, PT, R14.reuse, 8.50705917302346158658e+37, PT ;  /* 0x7e8000000e00780b */ /* 0x041fe40003f04000 */
[----:B------:R-:W-:-:S11]  /*0260*/  FSETP.GEU.AND P1, PT, R14, 1.175494350822287508e-38, PT ;  /* 0x008000000e00780b */ /* 0x000fd60003f2e000 */
[----:B------:R-:W-:-:S04]  /*0270*/  @P0 FMUL R14, R14, 0.25 ;  /* 0x3e8000000e0e0820 */ /* 0x000fc80000400000 */
[----:B------:R-:W-:-:S06]  /*0280*/  @!P1 FMUL R14, R14, 16777216 ;  /* 0x4b8000000e0e9820 */ /* 0x000fcc0000400000 */
[----:B------:R-:W0:Y:S01]  /*0290*/  MUFU.RCP R14, R14 ;  /* 0x0000000e000e7308 */ /* 0x000e220000001000 */
[----:B------:R-:W-:Y:S01]  /*02a0*/  FSEL R9, R9, 1, P0 ;  /* 0x3f80000009097808 */ /* 0x000fe20000000000 */
[--C-:B----4-:R-:W-:Y:S01]  /*02b0*/  FADD R6, R6, R10.reuse ;  /* 0x0000000a06067221 */ /* 0x110fe20000000000 */
[----:B------:R-:W-:-:S03]  /*02c0*/  FADD R7, R7, R10 ;  /* 0x0000000a07077221 */ /* 0x000fc60000000000 */
[----:B------:R-:W-:-:S04]  /*02d0*/  @!P1 FMUL R9, R9, 16777216 ;  /* 0x4b80000009099820 */ /* 0x000fc80000400000 */
[----:B0-----:R-:W-:Y:S01]  /*02e0*/  FMUL R10, R14, R9 ;  /* 0x000000090e0a7220 */ /* 0x001fe20000400000 */
[C---:B------:R-:W-:Y:S01]  /*02f0*/  FADD R9, -R8.reuse, R6 ;  /* 0x0000000608097221 */ /* 0x040fe20000000100 */
[----:B------:R-:W-:-:S03]  /*0300*/  FADD R8, -R8, R7 ;  /* 0x0000000708087221 */ /* 0x000fc60000000100 */
[-C--:B------:R-:W-:Y:S01]  /*0310*/  FMUL R9, R9, R10.reuse ;  /* 0x0000000a09097220 */ /* 0x080fe20000400000 */
[----:B------:R-:W-:-:S03]  /*0320*/  FMUL R8, R8, R10 ;  /* 0x0000000a08087220 */ /* 0x000fc60000400000 */
[C-C-:B--2---:R-:W-:Y:S01]  /*0330*/  FFMA R14, R12.reuse, R9, R15.reuse ;  /* 0x000000090c0e7223 */ /* 0x144fe2000000000f */
[----:B------:R-:W-:-:S04]  /*0340*/  FFMA R15, R12, R8, R15 ;  /* 0x000000080c0f7223 */ /* 0x000fc8000000000f */
[C---:B------:R-:W-:Y:S02]  /*0350*/  FSETP.GT.AND P0, PT, R14.reuse, RZ, PT ;  /* 0x000000ff0e00720b */ /* 0x040fe40003f04000 */
[----:B------:R-:W-:Y:S01]  /*0360*/  FSETP.GT.AND P1, PT, R15, RZ, PT ;  /* 0x000000ff0f00720b */ /* 0x000fe20003f24000 */
[----:B------:R-:W-:Y:S10]  /*0370*/  STG.E.64 desc[UR4][R2.64], R6 ;  /* 0x0000000602007986 */ /* 0x000ff4000c101b04 */
[----:B------:R-:W-:-:S02]  /*0380*/  @!P0 FMUL R14, R14, 0.20000000298023223877 ;  /* 0x3e4ccccd0e0e8820 */ /* 0x000fc40000400000 */
[----:B------:R-:W-:-:S05]  /*0390*/  @!P1 FMUL R15, R15, 0.20000000298023223877 ;  /* 0x3e4ccccd0f0f9820 */ /* 0x000fca0000400000 */
[----:B------:R-:W-:Y:S01]  /*03a0*/  STG.E.64 desc[UR4][R4.64], R14 ;  /* 0x0000000e04007986 */ /* 0x000fe2000c101b04 */
[----:B------:R-:W-:Y:S05]  /*03b0*/  EXIT ;  /* 0x000000000000794d */ /* 0x000fea0003800000 */
.L_x_0:
[----:B------:R-:W-:-:S00]  /*03c0*/  BRA `(.L_x_0) ;  /* 0xfffffffc00fc7947 */ /* 0x000fc0000383ffff */
[----:B------:R-:W-:-:S00]  /*03d0*/  NOP ;  /* 0x0000000000007918 */ /* 0x000fc00000000000 */
        /* <DEDUP_REMOVED lines=10> */
.L_x_1:


//--------------------- .nv.global.init           --------------------------
	.section	.nv.global.init,"aw",@progbits
.nv.global.init:
	.type		_$_str,@object
	.size		_$_str,(_$_str_$_2 - _$_str)
_$_str:
        /*0000*/ 	.byte	0x5f, 0x5f, 0x43, 0x55, 0x44, 0x41, 0x5f, 0x46, 0x54, 0x5a, 0x00
	.type		_$_str_$_2,@object
	.size		_$_str_$_2,(.L_1 - _$_str_$_2)
_$_str_$_2:
        /*000b*/ 	.byte	0x5f, 0x5f, 0x43, 0x55, 0x44, 0x41, 0x5f, 0x50, 0x52, 0x45, 0x43, 0x5f, 0x53, 0x51, 0x52, 0x54
        /*001b*/ 	.byte	0x00
.L_1:


//--------------------- .nv.constant0.triton_poi_fused__native_batch_norm_legit_no_training_convolution_leaky_relu_3 --------------------------
	.section	.nv.constant0.triton_poi_fused__native_batch_norm_legit_no_training_convolution_leaky_relu_3,"a",@progbits
	.sectionflags	@""
	.align	4
.nv.constant0.triton_poi_fused__native_batch_norm_legit_no_training_convolution_leaky_relu_3:
	.zero		588
